//
// Generated by NVIDIA NVVM Compiler
//
// Compiler Build ID: CL-36424714
// Cuda compilation tools, release 13.0, V13.0.88
// Based on NVVM 20.0.0
//

.version 9.0
.target sm_100
.address_size 64

	// .globl	_Z25cuda_hello_printf_convertv
.extern .func  (.param .b32 func_retval0) vprintf
(
	.param .b64 vprintf_param_0,
	.param .b64 vprintf_param_1
)
;
.global .align 1 .b8 $str[38] = {72, 101, 108, 108, 111, 32, 102, 114, 111, 109, 32, 71, 80, 85, 32, 116, 104, 114, 101, 97, 100, 32, 37, 100, 32, 105, 110, 32, 98, 108, 111, 99, 107, 32, 37, 100, 10};

.visible .entry _Z25cuda_hello_printf_convertv()
{
	.local .align 8 .b8 	__local_depot0[8];
	.reg .b64 	%SP;
	.reg .b64 	%SPL;
	.reg .b32 	%r<5>;
	.reg .b64 	%rd<5>;

	mov.u64 	%SPL, __local_depot0;
	cvta.local.u64 	%SP, %SPL;
	add.u64 	%rd1, %SP, 0;
	add.u64 	%rd2, %SPL, 0;
	mov.u32 	%r1, %tid.x;
	mov.u32 	%r2, %ctaid.x;
	st.local.v2.u32 	[%rd2], {%r1, %r2};
	mov.u64 	%rd3, $str;
	cvta.global.u64 	%rd4, %rd3;
	{ // callseq 0, 0
	.param .b64 param0;
	st.param.b64 	[param0], %rd4;
	.param .b64 param1;
	st.param.b64 	[param1], %rd1;
	.param .b32 retval0;
	call.uni (retval0), 
	vprintf, 
	(
	param0, 
	param1
	);
	ld.param.b32 	%r3, [retval0];
	} // callseq 0
	ret;

}


// ===== COMPILED SASS (sm_100) =====

	.target	sm_100

	.elftype	@"ET_EXEC"


//--------------------- .note.nv.tkinfo           --------------------------
	.section	.note.nv.tkinfo,"",@"SHT_NOTE"
	.sectionflags	@"SHF_NOTE_NV_TKINFO"
	.tkinfo
        /*0018*/ 	.word	0x00000002
        /*0030*/ 	.string	""
        /*0030*/ 	.string	"ptxas"
        /*0030*/ 	.string	"Cuda compilation tools, release 13.0, V13.0.88"
        /*0030*/ 	.string	"Build cuda_13.0.r13.0/compiler.36424714_0"
        /*0030*/ 	.string	"-arch sm_100 -m 64 "



//--------------------- .note.nv.cuinfo           --------------------------
	.section	.note.nv.cuinfo,"",@"SHT_NOTE"
	.sectionflags	@"SHF_NOTE_NV_CUINFO"
        /*0018*/ 	.short	0x0002
        /*001a*/ 	.short	0x0064
        /*001c*/ 	.short	0x0082
	.zero		2


//--------------------- .nv.info                  --------------------------
	.section	.nv.info,"",@"SHT_CUDA_INFO"
	.align	4


	//----- nvinfo : EIATTR_REGCOUNT
	.align		4
        /*0000*/ 	.byte	0x04, 0x2f
        /*0002*/ 	.short	(.L_2 - .L_1)
	.align		4
.L_1:
        /*0004*/ 	.word	index@(_Z25cuda_hello_printf_convertv)
        /*0008*/ 	.word	0x00000018


	//----- nvinfo : EIATTR_FRAME_SIZE
	.align		4
.L_2:
        /*000c*/ 	.byte	0x04, 0x11
        /*000e*/ 	.short	(.L_4 - .L_3)
	.align		4
.L_3:
        /*0010*/ 	.word	index@(_Z25cuda_hello_printf_convertv)
        /*0014*/ 	.word	0x00000008


	//----- nvinfo : EIATTR_MIN_STACK_SIZE
	.align		4
.L_4:
        /*0018*/ 	.byte	0x04, 0x12
        /*001a*/ 	.short	(.L_6 - .L_5)
	.align		4
.L_5:
        /*001c*/ 	.word	index@(_Z25cuda_hello_printf_convertv)
        /*0020*/ 	.word	0x00000008
.L_6:


//--------------------- .nv.compat                --------------------------
	.section	.nv.compat,"",@"SHT_CUDA_COMPAT_INFO"
	.align	4
        /*0000*/ 	.byte	0x02, 0x09, 0x00, 0x00, 0x02, 0x02, 0x01, 0x00, 0x02, 0x05, 0x05, 0x00, 0x03, 0x07, 0x01, 0x01
        /*0010*/ 	.byte	0x02, 0x03, 0x00, 0x00, 0x02, 0x06, 0x01, 0x00, 0x04, 0x0b, 0x08, 0x00, 0x09, 0x00, 0x00, 0x00
        /*0020*/ 	.byte	0x00, 0x00, 0x00, 0x00


//--------------------- .nv.info._Z25cuda_hello_printf_convertv --------------------------
	.section	.nv.info._Z25cuda_hello_printf_convertv,"",@"SHT_CUDA_INFO"
	.sectionflags	@""
	.align	4


	//----- nvinfo : EIATTR_CUDA_API_VERSION
	.align		4
        /*0000*/ 	.byte	0x04, 0x37
        /*0002*/ 	.short	(.L_8 - .L_7)
.L_7:
        /*0004*/ 	.word	0x00000082


	//----- nvinfo : EIATTR_SPARSE_MMA_MASK
	.align		4
.L_8:
        /*0008*/ 	.byte	0x03, 0x50
        /*000a*/ 	.short	0x0000


	//----- nvinfo : EIATTR_MAXREG_COUNT
	.align		4
        /*000c*/ 	.byte	0x03, 0x1b
        /*000e*/ 	.short	0x00ff


	//----- nvinfo : EIATTR_EXTERNS
	.align		4
        /*0010*/ 	.byte	0x04, 0x0f
        /*0012*/ 	.short	(.L_10 - .L_9)


	//   ....[0]....
	.align		4
.L_9:
        /*0014*/ 	.word	index@(vprintf)


	//----- nvinfo : EIATTR_MERCURY_ISA_VERSION
	.align		4
.L_10:
        /*0018*/ 	.byte	0x03, 0x5f
        /*001a*/ 	.short	0x0101


	//----- nvinfo : EIATTR_VRC_CTA_INIT_COUNT
	.align		4
        /*001c*/ 	.byte	0x02, 0x4a
	.zero		1
	.zero		1


	//----- nvinfo : EIATTR_SYSCALL_OFFSETS
	.align		4
        /*0020*/ 	.byte	0x04, 0x46
        /*0022*/ 	.short	(.L_12 - .L_11)


	//   ....[0]....
.L_11:
        /*0024*/ 	.word	0x000000f0


	//----- nvinfo : EIATTR_EXIT_INSTR_OFFSETS
	.align		4
.L_12:
        /*0028*/ 	.byte	0x04, 0x1c
        /*002a*/ 	.short	(.L_14 - .L_13)


	//   ....[0]....
.L_13:
        /*002c*/ 	.word	0x00000100


	//----- nvinfo : EIATTR_SW_WAR
	.align		4
.L_14:
        /*0030*/ 	.byte	0x04, 0x36
        /*0032*/ 	.short	(.L_16 - .L_15)
.L_15:
        /*0034*/ 	.word	0x00000008
.L_16:


//--------------------- .nv.callgraph             --------------------------
	.section	.nv.callgraph,"",@"SHT_CUDA_CALLGRAPH"
	.align	4
	.sectionentsize	8
	.align		4
        /*0000*/ 	.word	0x00000000
	.align		4
        /*0004*/ 	.word	0xffffffff
	.align		4
        /*0008*/ 	.word	index@(_Z25cuda_hello_printf_convertv)
	.align		4
        /*000c*/ 	.word	index@(vprintf)
	.align		4
        /*0010*/ 	.word	0x00000000
	.align		4
        /*0014*/ 	.word	0xfffffffe
	.align		4
        /*0018*/ 	.word	0x00000000
	.align		4
        /*001c*/ 	.word	0xfffffffd
	.align		4
        /*0020*/ 	.word	0x00000000
	.align		4
        /*0024*/ 	.word	0xfffffffc


//--------------------- .nv.constant4             --------------------------
	.section	.nv.constant4,"a",@progbits
	.align	8
	.align		8
.nv.constant4:
        /*0000*/ 	.dword	vprintf
	.align		8
        /*0008*/ 	.dword	$str


//--------------------- .text._Z25cuda_hello_printf_convertv --------------------------
	.section	.text._Z25cuda_hello_printf_convertv,"ax",@progbits
	.align	128
        .global         _Z25cuda_hello_printf_convertv
        .type           _Z25cuda_hello_printf_convertv,@function
        .size           _Z25cuda_hello_printf_convertv,(.L_x_2 - _Z25cuda_hello_printf_convertv)
        .other          _Z25cuda_hello_printf_convertv,@"STO_CUDA_ENTRY STV_DEFAULT"
_Z25cuda_hello_printf_convertv:
.text._Z25cuda_hello_printf_convertv:
[----:B------:R-:W0:Y:S01]  /*0000*/  LDC R1, c[0x0][0x37c] ;  /* 0x0000df00ff017b82 */ /* 0x000e220000000800 */
[----:B------:R-:W1:Y:S01]  /*0010*/  S2R R8, SR_TID.X ;  /* 0x0000000000087919 */ /* 0x000e620000002100 */
[----:B0-----:R-:W-:Y:S01]  /*0020*/  VIADD R1, R1, 0xfffffff8 ;  /* 0xfffffff801017836 */ /* 0x001fe20000000000 */
[----:B------:R-:W-:Y:S01]  /*0030*/  MOV R0, 0x0 ;  /* 0x0000000000007802 */ /* 0x000fe20000000f00 */
[----:B------:R-:W0:Y:S01]  /*0040*/  LDCU UR4, c[0x0][0x2f8] ;  /* 0x00005f00ff0477ac */ /* 0x000e220008000800 */
[----:B------:R-:W1:Y:S03]  /*0050*/  S2R R9, SR_CTAID.X ;  /* 0x0000000000097919 */ /* 0x000e660000002500 */
[----:B------:R2:W3:Y:S01]  /*0060*/  LDC.64 R2, c[0x4][R0] ;  /* 0x0100000000027b82 */ /* 0x0004e20000000a00 */
[----:B------:R-:W4:Y:S01]  /*0070*/  LDCU.64 UR6, c[0x4][0x8] ;  /* 0x01000100ff0677ac */ /* 0x000f220008000a00 */
[----:B------:R-:W5:Y:S01]  /*0080*/  LDCU UR5, c[0x0][0x2fc] ;  /* 0x00005f80ff0577ac */ /* 0x000f620008000800 */
[----:B0-----:R-:W-:Y:S01]  /*0090*/  IADD3 R6, P0, PT, R1, UR4, RZ ;  /* 0x0000000401067c10 */ /* 0x001fe2000ff1e0ff */
[----:B----4-:R-:W-:Y:S01]  /*00a0*/  IMAD.U32 R4, RZ, RZ, UR6 ;  /* 0x00000006ff047e24 */ /* 0x010fe2000f8e00ff */
[----:B------:R-:W-:-:S03]  /*00b0*/  MOV R5, UR7 ;  /* 0x0000000700057c02 */ /* 0x000fc60008000f00 */
[----:B-----5:R-:W-:Y:S01]  /*00c0*/  IMAD.X R7, RZ, RZ, UR5, P0 ;  /* 0x00000005ff077e24 */ /* 0x020fe200080e06ff */
[----:B-1----:R2:W-:Y:S07]  /*00d0*/  STL.64 [R1], R8 ;  /* 0x0000000801007387 */ /* 0x0025ee0000100a00 */
[----:B------:R-:W-:-:S07]  /*00e0*/  LEPC R20, `(.L_x_0) ;  /* 0x000000001014794e */ /* 0x000fce0000000000 */
[----:B--23--:R-:W-:Y:S05]  /*00f0*/  CALL.ABS.NOINC R2 ;  /* 0x0000000002007343 */ /* 0x00cfea0003c00000 */
.L_x_0:
[----:B------:R-:W-:Y:S05]  /*0100*/  EXIT ;  /* 0x000000000000794d */ /* 0x000fea0003800000 */
.L_x_1:
[----:B------:R-:W-:-:S00]  /*0110*/  BRA `(.L_x_1) ;  /* 0xfffffffc00fc7947 */ /* 0x000fc0000383ffff */
[----:B------:R-:W-:-:S00]  /*0120*/  NOP ;  /* 0x0000000000007918 */ /* 0x000fc00000000000 */
        /* <DEDUP_REMOVED lines=13> */
.L_x_2:


//--------------------- .nv.global.init           --------------------------
	.section	.nv.global.init,"aw",@progbits
.nv.global.init:
	.type		$str,@object
	.size		$str,(.L_0 - $str)
$str:
        /*0000*/ 	.byte	0x48, 0x65, 0x6c, 0x6c, 0x6f, 0x20, 0x66, 0x72, 0x6f, 0x6d, 0x20, 0x47, 0x50, 0x55, 0x20, 0x74
        /*0010*/ 	.byte	0x68, 0x72, 0x65, 0x61, 0x64, 0x20, 0x25, 0x64, 0x20, 0x69, 0x6e, 0x20, 0x62, 0x6c, 0x6f, 0x63
        /*0020*/ 	.byte	0x6b, 0x20, 0x25, 0x64, 0x0a, 0x00
.L_0:


//--------------------- .nv.shared.reserved.0     --------------------------
	.section	.nv.shared.reserved.0,"aw",@nobits
	.weak		__nv_reservedSMEM_offset_0_alias
	.size		__nv_reservedSMEM_offset_0_alias, 0, 64
	.other		__nv_reservedSMEM_offset_0_alias,@"STO_CUDA_RESERVED_SHARED STV_DEFAULT"
__nv_reservedSMEM_offset_0_alias:
	.zero		0
	.zero		64


//--------------------- .nv.constant0._Z25cuda_hello_printf_convertv --------------------------
	.section	.nv.constant0._Z25cuda_hello_printf_convertv,"a",@progbits
	.sectionflags	@""
	.align	4
.nv.constant0._Z25cuda_hello_printf_convertv:
	.zero		896


//--------------------- SYMBOLS --------------------------

	.type		.nv.reservedSmem.offset0,@object
	.size		.nv.reservedSmem.offset0,0x4
	.type		vprintf,@function
